//
// Generated by NVIDIA NVVM Compiler
//
// Compiler Build ID: CL-36424714
// Cuda compilation tools, release 13.0, V13.0.88
// Based on NVVM 20.0.0
//

.version 9.0
.target sm_100
.address_size 64

	// .globl	_Z12get_productsPhS_Pjj

.visible .entry _Z12get_productsPhS_Pjj(
	.param .u64 .ptr .align 1 _Z12get_productsPhS_Pjj_param_0,
	.param .u64 .ptr .align 1 _Z12get_productsPhS_Pjj_param_1,
	.param .u64 .ptr .align 1 _Z12get_productsPhS_Pjj_param_2,
	.param .u32 _Z12get_productsPhS_Pjj_param_3
)
{
	.reg .pred 	%p<10>;
	.reg .b16 	%rs<31>;
	.reg .b32 	%r<117>;
	.reg .b64 	%rd<55>;

	ld.param.u64 	%rd5, [_Z12get_productsPhS_Pjj_param_0];
	ld.param.u64 	%rd4, [_Z12get_productsPhS_Pjj_param_1];
	ld.param.u64 	%rd6, [_Z12get_productsPhS_Pjj_param_2];
	ld.param.u32 	%r12, [_Z12get_productsPhS_Pjj_param_3];
	cvta.to.global.u64 	%rd1, %rd6;
	cvta.to.global.u64 	%rd2, %rd5;
	mov.u32 	%r13, %ctaid.x;
	mov.u32 	%r14, %ntid.x;
	mov.u32 	%r15, %tid.x;
	mad.lo.s32 	%r1, %r13, %r14, %r15;
	setp.eq.s32 	%p1, %r12, 0;
	@%p1 bra 	$L__BB0_12;
	cvta.to.global.u64 	%rd7, %rd4;
	cvt.u64.u32 	%rd8, %r1;
	add.s64 	%rd3, %rd7, %rd8;
	and.b32  	%r2, %r12, 7;
	setp.lt.u32 	%p2, %r12, 8;
	mov.b32 	%r115, 0;
	@%p2 bra 	$L__BB0_4;
	and.b32  	%r115, %r12, -8;
	mov.b32 	%r113, 0;
$L__BB0_3:
	.pragma "nounroll";
	cvt.u64.u32 	%rd9, %r113;
	add.s64 	%rd10, %rd2, %rd9;
	ld.global.u8 	%rs1, [%rd10];
	ld.global.u8 	%rs2, [%rd3];
	mul.wide.u16 	%r18, %rs2, %rs1;
	add.s32 	%r19, %r113, %r1;
	mul.wide.u32 	%rd11, %r19, 4;
	add.s64 	%rd12, %rd1, %rd11;
	and.b32  	%r20, %r18, 255;
	atom.global.add.u32 	%r21, [%rd12], %r20;
	add.s32 	%r22, %r19, 1;
	mul.wide.u32 	%rd13, %r22, 4;
	add.s64 	%rd14, %rd1, %rd13;
	shr.u32 	%r23, %r18, 8;
	atom.global.add.u32 	%r24, [%rd14], %r23;
	ld.global.u8 	%rs3, [%rd10+1];
	ld.global.u8 	%rs4, [%rd3];
	mul.wide.u16 	%r25, %rs4, %rs3;
	and.b32  	%r26, %r25, 255;
	atom.global.add.u32 	%r27, [%rd14], %r26;
	add.s32 	%r28, %r19, 2;
	mul.wide.u32 	%rd15, %r28, 4;
	add.s64 	%rd16, %rd1, %rd15;
	shr.u32 	%r29, %r25, 8;
	atom.global.add.u32 	%r30, [%rd16], %r29;
	ld.global.u8 	%rs5, [%rd10+2];
	ld.global.u8 	%rs6, [%rd3];
	mul.wide.u16 	%r31, %rs6, %rs5;
	and.b32  	%r32, %r31, 255;
	atom.global.add.u32 	%r33, [%rd16], %r32;
	add.s32 	%r34, %r19, 3;
	mul.wide.u32 	%rd17, %r34, 4;
	add.s64 	%rd18, %rd1, %rd17;
	shr.u32 	%r35, %r31, 8;
	atom.global.add.u32 	%r36, [%rd18], %r35;
	ld.global.u8 	%rs7, [%rd10+3];
	ld.global.u8 	%rs8, [%rd3];
	mul.wide.u16 	%r37, %rs8, %rs7;
	and.b32  	%r38, %r37, 255;
	atom.global.add.u32 	%r39, [%rd18], %r38;
	add.s32 	%r40, %r19, 4;
	mul.wide.u32 	%rd19, %r40, 4;
	add.s64 	%rd20, %rd1, %rd19;
	shr.u32 	%r41, %r37, 8;
	atom.global.add.u32 	%r42, [%rd20], %r41;
	ld.global.u8 	%rs9, [%rd10+4];
	ld.global.u8 	%rs10, [%rd3];
	mul.wide.u16 	%r43, %rs10, %rs9;
	and.b32  	%r44, %r43, 255;
	atom.global.add.u32 	%r45, [%rd20], %r44;
	add.s32 	%r46, %r19, 5;
	mul.wide.u32 	%rd21, %r46, 4;
	add.s64 	%rd22, %rd1, %rd21;
	shr.u32 	%r47, %r43, 8;
	atom.global.add.u32 	%r48, [%rd22], %r47;
	ld.global.u8 	%rs11, [%rd10+5];
	ld.global.u8 	%rs12, [%rd3];
	mul.wide.u16 	%r49, %rs12, %rs11;
	and.b32  	%r50, %r49, 255;
	atom.global.add.u32 	%r51, [%rd22], %r50;
	add.s32 	%r52, %r19, 6;
	mul.wide.u32 	%rd23, %r52, 4;
	add.s64 	%rd24, %rd1, %rd23;
	shr.u32 	%r53, %r49, 8;
	atom.global.add.u32 	%r54, [%rd24], %r53;
	ld.global.u8 	%rs13, [%rd10+6];
	ld.global.u8 	%rs14, [%rd3];
	mul.wide.u16 	%r55, %rs14, %rs13;
	and.b32  	%r56, %r55, 255;
	atom.global.add.u32 	%r57, [%rd24], %r56;
	add.s32 	%r58, %r19, 7;
	mul.wide.u32 	%rd25, %r58, 4;
	add.s64 	%rd26, %rd1, %rd25;
	shr.u32 	%r59, %r55, 8;
	atom.global.add.u32 	%r60, [%rd26], %r59;
	ld.global.u8 	%rs15, [%rd10+7];
	ld.global.u8 	%rs16, [%rd3];
	mul.wide.u16 	%r61, %rs16, %rs15;
	and.b32  	%r62, %r61, 255;
	atom.global.add.u32 	%r63, [%rd26], %r62;
	add.s32 	%r64, %r19, 8;
	mul.wide.u32 	%rd27, %r64, 4;
	add.s64 	%rd28, %rd1, %rd27;
	shr.u32 	%r65, %r61, 8;
	atom.global.add.u32 	%r66, [%rd28], %r65;
	add.s32 	%r113, %r113, 8;
	setp.ne.s32 	%p3, %r113, %r115;
	@%p3 bra 	$L__BB0_3;
$L__BB0_4:
	setp.eq.s32 	%p4, %r2, 0;
	@%p4 bra 	$L__BB0_12;
	and.b32  	%r7, %r12, 3;
	setp.lt.u32 	%p5, %r2, 4;
	@%p5 bra 	$L__BB0_7;
	cvt.u64.u32 	%rd29, %r115;
	add.s64 	%rd30, %rd2, %rd29;
	ld.global.u8 	%rs17, [%rd30];
	ld.global.u8 	%rs18, [%rd3];
	mul.wide.u16 	%r67, %rs18, %rs17;
	add.s32 	%r68, %r115, %r1;
	mul.wide.u32 	%rd31, %r68, 4;
	add.s64 	%rd32, %rd1, %rd31;
	and.b32  	%r69, %r67, 255;
	atom.global.add.u32 	%r70, [%rd32], %r69;
	add.s32 	%r71, %r68, 1;
	mul.wide.u32 	%rd33, %r71, 4;
	add.s64 	%rd34, %rd1, %rd33;
	shr.u32 	%r72, %r67, 8;
	atom.global.add.u32 	%r73, [%rd34], %r72;
	ld.global.u8 	%rs19, [%rd30+1];
	ld.global.u8 	%rs20, [%rd3];
	mul.wide.u16 	%r74, %rs20, %rs19;
	and.b32  	%r75, %r74, 255;
	atom.global.add.u32 	%r76, [%rd34], %r75;
	add.s32 	%r77, %r68, 2;
	mul.wide.u32 	%rd35, %r77, 4;
	add.s64 	%rd36, %rd1, %rd35;
	shr.u32 	%r78, %r74, 8;
	atom.global.add.u32 	%r79, [%rd36], %r78;
	ld.global.u8 	%rs21, [%rd30+2];
	ld.global.u8 	%rs22, [%rd3];
	mul.wide.u16 	%r80, %rs22, %rs21;
	and.b32  	%r81, %r80, 255;
	atom.global.add.u32 	%r82, [%rd36], %r81;
	add.s32 	%r83, %r68, 3;
	mul.wide.u32 	%rd37, %r83, 4;
	add.s64 	%rd38, %rd1, %rd37;
	shr.u32 	%r84, %r80, 8;
	atom.global.add.u32 	%r85, [%rd38], %r84;
	ld.global.u8 	%rs23, [%rd30+3];
	ld.global.u8 	%rs24, [%rd3];
	mul.wide.u16 	%r86, %rs24, %rs23;
	and.b32  	%r87, %r86, 255;
	atom.global.add.u32 	%r88, [%rd38], %r87;
	add.s32 	%r89, %r68, 4;
	mul.wide.u32 	%rd39, %r89, 4;
	add.s64 	%rd40, %rd1, %rd39;
	shr.u32 	%r90, %r86, 8;
	atom.global.add.u32 	%r91, [%rd40], %r90;
	add.s32 	%r115, %r115, 4;
$L__BB0_7:
	setp.eq.s32 	%p6, %r7, 0;
	@%p6 bra 	$L__BB0_12;
	setp.eq.s32 	%p7, %r7, 1;
	@%p7 bra 	$L__BB0_10;
	cvt.u64.u32 	%rd41, %r115;
	add.s64 	%rd42, %rd2, %rd41;
	ld.global.u8 	%rs25, [%rd42];
	ld.global.u8 	%rs26, [%rd3];
	mul.wide.u16 	%r92, %rs26, %rs25;
	add.s32 	%r93, %r115, %r1;
	mul.wide.u32 	%rd43, %r93, 4;
	add.s64 	%rd44, %rd1, %rd43;
	and.b32  	%r94, %r92, 255;
	atom.global.add.u32 	%r95, [%rd44], %r94;
	add.s32 	%r96, %r93, 1;
	mul.wide.u32 	%rd45, %r96, 4;
	add.s64 	%rd46, %rd1, %rd45;
	shr.u32 	%r97, %r92, 8;
	atom.global.add.u32 	%r98, [%rd46], %r97;
	ld.global.u8 	%rs27, [%rd42+1];
	ld.global.u8 	%rs28, [%rd3];
	mul.wide.u16 	%r99, %rs28, %rs27;
	and.b32  	%r100, %r99, 255;
	atom.global.add.u32 	%r101, [%rd46], %r100;
	add.s32 	%r102, %r93, 2;
	mul.wide.u32 	%rd47, %r102, 4;
	add.s64 	%rd48, %rd1, %rd47;
	shr.u32 	%r103, %r99, 8;
	atom.global.add.u32 	%r104, [%rd48], %r103;
	add.s32 	%r115, %r115, 2;
$L__BB0_10:
	and.b32  	%r105, %r12, 1;
	setp.eq.b32 	%p8, %r105, 1;
	not.pred 	%p9, %p8;
	@%p9 bra 	$L__BB0_12;
	cvt.u64.u32 	%rd49, %r115;
	add.s64 	%rd50, %rd2, %rd49;
	ld.global.u8 	%rs29, [%rd50];
	ld.global.u8 	%rs30, [%rd3];
	mul.wide.u16 	%r106, %rs30, %rs29;
	add.s32 	%r107, %r115, %r1;
	mul.wide.u32 	%rd51, %r107, 4;
	add.s64 	%rd52, %rd1, %rd51;
	and.b32  	%r108, %r106, 255;
	atom.global.add.u32 	%r109, [%rd52], %r108;
	add.s32 	%r110, %r107, 1;
	mul.wide.u32 	%rd53, %r110, 4;
	add.s64 	%rd54, %rd1, %rd53;
	shr.u32 	%r111, %r106, 8;
	atom.global.add.u32 	%r112, [%rd54], %r111;
$L__BB0_12:
	ret;

}


// ===== COMPILED SASS (sm_100) =====

	.target	sm_100

	.elftype	@"ET_EXEC"


//--------------------- .note.nv.tkinfo           --------------------------
	.section	.note.nv.tkinfo,"",@"SHT_NOTE"
	.sectionflags	@"SHF_NOTE_NV_TKINFO"
	.tkinfo
        /*0018*/ 	.word	0x00000002
        /*0030*/ 	.string	""
        /*0030*/ 	.string	"ptxas"
        /*0030*/ 	.string	"Cuda compilation tools, release 13.0, V13.0.88"
        /*0030*/ 	.string	"Build cuda_13.0.r13.0/compiler.36424714_0"
        /*0030*/ 	.string	"-arch sm_100 -m 64 "



//--------------------- .note.nv.cuinfo           --------------------------
	.section	.note.nv.cuinfo,"",@"SHT_NOTE"
	.sectionflags	@"SHF_NOTE_NV_CUINFO"
        /*0018*/ 	.short	0x0002
        /*001a*/ 	.short	0x0064
        /*001c*/ 	.short	0x0082
	.zero		2


//--------------------- .nv.info                  --------------------------
	.section	.nv.info,"",@"SHT_CUDA_INFO"
	.align	4


	//----- nvinfo : EIATTR_REGCOUNT
	.align		4
        /*0000*/ 	.byte	0x04, 0x2f
        /*0002*/ 	.short	(.L_1 - .L_0)
	.align		4
.L_0:
        /*0004*/ 	.word	index@(_Z12get_productsPhS_Pjj)
        /*0008*/ 	.word	0x0000001c


	//----- nvinfo : EIATTR_FRAME_SIZE
	.align		4
.L_1:
        /*000c*/ 	.byte	0x04, 0x11
        /*000e*/ 	.short	(.L_3 - .L_2)
	.align		4
.L_2:
        /*0010*/ 	.word	index@(_Z12get_productsPhS_Pjj)
        /*0014*/ 	.word	0x00000000


	//----- nvinfo : EIATTR_MIN_STACK_SIZE
	.align		4
.L_3:
        /*0018*/ 	.byte	0x04, 0x12
        /*001a*/ 	.short	(.L_5 - .L_4)
	.align		4
.L_4:
        /*001c*/ 	.word	index@(_Z12get_productsPhS_Pjj)
        /*0020*/ 	.word	0x00000000
.L_5:


//--------------------- .nv.compat                --------------------------
	.section	.nv.compat,"",@"SHT_CUDA_COMPAT_INFO"
	.align	4
        /*0000*/ 	.byte	0x02, 0x09, 0x00, 0x00, 0x02, 0x02, 0x01, 0x00, 0x02, 0x05, 0x05, 0x00, 0x03, 0x07, 0x01, 0x01
        /*0010*/ 	.byte	0x02, 0x03, 0x00, 0x00, 0x02, 0x06, 0x01, 0x00, 0x04, 0x0b, 0x08, 0x00, 0x09, 0x00, 0x00, 0x00
        /*0020*/ 	.byte	0x00, 0x00, 0x00, 0x00


//--------------------- .nv.info._Z12get_productsPhS_Pjj --------------------------
	.section	.nv.info._Z12get_productsPhS_Pjj,"",@"SHT_CUDA_INFO"
	.sectionflags	@""
	.align	4


	//----- nvinfo : EIATTR_CUDA_API_VERSION
	.align		4
        /*0000*/ 	.byte	0x04, 0x37
        /*0002*/ 	.short	(.L_7 - .L_6)
.L_6:
        /*0004*/ 	.word	0x00000082


	//----- nvinfo : EIATTR_KPARAM_INFO
	.align		4
.L_7:
        /*0008*/ 	.byte	0x04, 0x17
        /*000a*/ 	.short	(.L_9 - .L_8)
.L_8:
        /*000c*/ 	.word	0x00000000
        /*0010*/ 	.short	0x0003
        /*0012*/ 	.short	0x0018
        /*0014*/ 	.byte	0x00, 0xf0, 0x11, 0x00


	//----- nvinfo : EIATTR_KPARAM_INFO
	.align		4
.L_9:
        /*0018*/ 	.byte	0x04, 0x17
        /*001a*/ 	.short	(.L_11 - .L_10)
.L_10:
        /*001c*/ 	.word	0x00000000
        /*0020*/ 	.short	0x0002
        /*0022*/ 	.short	0x0010
        /*0024*/ 	.byte	0x00, 0xf5, 0x21, 0x00


	//----- nvinfo : EIATTR_KPARAM_INFO
	.align		4
.L_11:
        /*0028*/ 	.byte	0x04, 0x17
        /*002a*/ 	.short	(.L_13 - .L_12)
.L_12:
        /*002c*/ 	.word	0x00000000
        /*0030*/ 	.short	0x0001
        /*0032*/ 	.short	0x0008
        /*0034*/ 	.byte	0x00, 0xf5, 0x21, 0x00


	//----- nvinfo : EIATTR_KPARAM_INFO
	.align		4
.L_13:
        /*0038*/ 	.byte	0x04, 0x17
        /*003a*/ 	.short	(.L_15 - .L_14)
.L_14:
        /*003c*/ 	.word	0x00000000
        /*0040*/ 	.short	0x0000
        /*0042*/ 	.short	0x0000
        /*0044*/ 	.byte	0x00, 0xf5, 0x21, 0x00


	//----- nvinfo : EIATTR_SPARSE_MMA_MASK
	.align		4
.L_15:
        /*0048*/ 	.byte	0x03, 0x50
        /*004a*/ 	.short	0x0000


	//----- nvinfo : EIATTR_MAXREG_COUNT
	.align		4
        /*004c*/ 	.byte	0x03, 0x1b
        /*004e*/ 	.short	0x00ff


	//----- nvinfo : EIATTR_MERCURY_ISA_VERSION
	.align		4
        /*0050*/ 	.byte	0x03, 0x5f
        /*0052*/ 	.short	0x0101


	//----- nvinfo : EIATTR_VRC_CTA_INIT_COUNT
	.align		4
        /*0054*/ 	.byte	0x02, 0x4a
	.zero		1
	.zero		1


	//----- nvinfo : EIATTR_EXIT_INSTR_OFFSETS
	.align		4
        /*0058*/ 	.byte	0x04, 0x1c
        /*005a*/ 	.short	(.L_17 - .L_16)


	//   ....[0]....
.L_16:
        /*005c*/ 	.word	0x00000070


	//   ....[1]....
        /*0060*/ 	.word	0x00000660


	//   ....[2]....
        /*0064*/ 	.word	0x00000960


	//   ....[3]....
        /*0068*/ 	.word	0x00000b40


	//   ....[4]....
        /*006c*/ 	.word	0x00000c40


	//----- nvinfo : EIATTR_CBANK_PARAM_SIZE
	.align		4
.L_17:
        /*0070*/ 	.byte	0x03, 0x19
        /*0072*/ 	.short	0x001c


	//----- nvinfo : EIATTR_PARAM_CBANK
	.align		4
        /*0074*/ 	.byte	0x04, 0x0a
        /*0076*/ 	.short	(.L_19 - .L_18)
	.align		4
.L_18:
        /*0078*/ 	.word	index@(.nv.constant0._Z12get_productsPhS_Pjj)
        /*007c*/ 	.short	0x0380
        /*007e*/ 	.short	0x001c


	//----- nvinfo : EIATTR_SW_WAR
	.align		4
.L_19:
        /*0080*/ 	.byte	0x04, 0x36
        /*0082*/ 	.short	(.L_21 - .L_20)
.L_20:
        /*0084*/ 	.word	0x00000008
.L_21:


//--------------------- .nv.callgraph             --------------------------
	.section	.nv.callgraph,"",@"SHT_CUDA_CALLGRAPH"
	.align	4
	.sectionentsize	8
	.align		4
        /*0000*/ 	.word	0x00000000
	.align		4
        /*0004*/ 	.word	0xffffffff
	.align		4
        /*0008*/ 	.word	0x00000000
	.align		4
        /*000c*/ 	.word	0xfffffffe
	.align		4
        /*0010*/ 	.word	0x00000000
	.align		4
        /*0014*/ 	.word	0xfffffffd
	.align		4
        /*0018*/ 	.word	0x00000000
	.align		4
        /*001c*/ 	.word	0xfffffffc


//--------------------- .text._Z12get_productsPhS_Pjj --------------------------
	.section	.text._Z12get_productsPhS_Pjj,"ax",@progbits
	.align	128
        .global         _Z12get_productsPhS_Pjj
        .type           _Z12get_productsPhS_Pjj,@function
        .size           _Z12get_productsPhS_Pjj,(.L_x_5 - _Z12get_productsPhS_Pjj)
        .other          _Z12get_productsPhS_Pjj,@"STO_CUDA_ENTRY STV_DEFAULT"
_Z12get_productsPhS_Pjj:
.text._Z12get_productsPhS_Pjj:
[----:B------:R-:W-:Y:S08]  /*0000*/  LDC R1, c[0x0][0x37c] ;  /* 0x0000df00ff017b82 */ /* 0x000ff00000000800 */
[----:B------:R-:W0:Y:S01]  /*0010*/  LDC R0, c[0x0][0x398] ;  /* 0x0000e600ff007b82 */ /* 0x000e220000000800 */
[----:B------:R-:W1:Y:S07]  /*0020*/  S2R R3, SR_TID.X ;  /* 0x0000000000037919 */ /* 0x000e6e0000002100 */
[----:B------:R-:W1:Y:S08]  /*0030*/  S2UR UR4, SR_CTAID.X ;  /* 0x00000000000479c3 */ /* 0x000e700000002500 */
[----:B------:R-:W1:Y:S01]  /*0040*/  LDC R4, c[0x0][0x360] ;  /* 0x0000d800ff047b82 */ /* 0x000e620000000800 */
[----:B0-----:R-:W-:Y:S01]  /*0050*/  ISETP.NE.AND P0, PT, R0, RZ, PT ;  /* 0x000000ff0000720c */ /* 0x001fe20003f05270 */
[----:B-1----:R-:W-:-:S12]  /*0060*/  IMAD R4, R4, UR4, R3 ;  /* 0x0000000404047c24 */ /* 0x002fd8000f8e0203 */
[----:B------:R-:W-:Y:S05]  /*0070*/  @!P0 EXIT ;  /* 0x000000000000894d */ /* 0x000fea0003800000 */
[----:B------:R-:W0:Y:S01]  /*0080*/  LDCU.64 UR4, c[0x0][0x388] ;  /* 0x00007100ff0477ac */ /* 0x000e220008000a00 */
[C---:B------:R-:W-:Y:S01]  /*0090*/  ISETP.GE.U32.AND P1, PT, R0.reuse, 0x8, PT ;  /* 0x000000080000780c */ /* 0x040fe20003f26070 */
[----:B------:R-:W-:Y:S01]  /*00a0*/  IMAD.MOV.U32 R5, RZ, RZ, RZ ;  /* 0x000000ffff057224 */ /* 0x000fe200078e00ff */
[----:B------:R-:W-:Y:S01]  /*00b0*/  LOP3.LUT R18, R0, 0x7, RZ, 0xc0, !PT ;  /* 0x0000000700127812 */ /* 0x000fe200078ec0ff */
[----:B------:R-:W1:Y:S03]  /*00c0*/  LDCU.64 UR6, c[0x0][0x358] ;  /* 0x00006b00ff0677ac */ /* 0x000e660008000a00 */
[----:B------:R-:W-:Y:S02]  /*00d0*/  ISETP.NE.AND P0, PT, R18, RZ, PT ;  /* 0x000000ff1200720c */ /* 0x000fe40003f05270 */
[----:B0-----:R-:W-:-:S05]  /*00e0*/  IADD3 R2, P2, PT, R4, UR4, RZ ;  /* 0x0000000404027c10 */ /* 0x001fca000ff5e0ff */
[----:B------:R-:W-:Y:S01]  /*00f0*/  IMAD.X R3, RZ, RZ, UR5, P2 ;  /* 0x00000005ff037e24 */ /* 0x000fe200090e06ff */
[----:B-1----:R-:W-:Y:S07]  /*0100*/  @!P1 BRA `(.L_x_0) ;  /* 0x0000000400549947 */ /* 0x002fee0003800000 */
[----:B------:R-:W0:Y:S01]  /*0110*/  LDC.64 R6, c[0x0][0x390] ;  /* 0x0000e400ff067b82 */ /* 0x000e220000000a00 */
[----:B------:R-:W-:Y:S01]  /*0120*/  LOP3.LUT R5, R0, 0xfffffff8, RZ, 0xc0, !PT ;  /* 0xfffffff800057812 */ /* 0x000fe200078ec0ff */
[----:B------:R-:W1:Y:S01]  /*0130*/  LDCU.64 UR10, c[0x0][0x380] ;  /* 0x00007000ff0a77ac */ /* 0x000e620008000a00 */
[----:B------:R-:W-:-:S05]  /*0140*/  UMOV UR4, URZ ;  /* 0x000000ff00047c82 */ /* 0x000fca0008000000 */
.L_x_1:
[----:B-1----:R-:W-:Y:S01]  /*0150*/  UIADD3 UR5, UP0, UPT, UR4, UR10, URZ ;  /* 0x0000000a04057290 */ /* 0x002fe2000ff1e0ff */
[----:B---3--:R-:W2:Y:S03]  /*0160*/  LDG.E.U8 R13, desc[UR6][R2.64] ;  /* 0x00000006020d7981 */ /* 0x008ea6000c1e1100 */
[----:B------:R-:W-:Y:S02]  /*0170*/  UIADD3.X UR8, UPT, UPT, URZ, UR11, URZ, UP0, !UPT ;  /* 0x0000000bff087290 */ /* 0x000fe400087fe4ff */
[----:B------:R-:W-:-:S04]  /*0180*/  MOV R8, UR5 ;  /* 0x0000000500087c02 */ /* 0x000fc80008000f00 */
[----:B------:R-:W-:-:S05]  /*0190*/  IMAD.U32 R9, RZ, RZ, UR8 ;  /* 0x00000008ff097e24 */ /* 0x000fca000f8e00ff */
[----:B------:R-:W2:Y:S01]  /*01a0*/  LDG.E.U8 R10, desc[UR6][R8.64] ;  /* 0x00000006080a7981 */ /* 0x000ea2000c1e1100 */
[----:B------:R-:W-:-:S05]  /*01b0*/  VIADD R11, R4, UR4 ;  /* 0x00000004040b7c36 */ /* 0x000fca0008000000 */
[C---:B------:R-:W-:Y:S01]  /*01c0*/  IADD3 R15, PT, PT, R11.reuse, 0x1, RZ ;  /* 0x000000010b0f7810 */ /* 0x040fe20007ffe0ff */
[----:B0-----:R-:W-:-:S04]  /*01d0*/  IMAD.WIDE.U32 R16, R11, 0x4, R6 ;  /* 0x000000040b107825 */ /* 0x001fc800078e0006 */
[----:B--2---:R-:W-:Y:S02]  /*01e0*/  IMAD R10, R10, R13, RZ ;  /* 0x0000000d0a0a7224 */ /* 0x004fe400078e02ff */
[----:B------:R-:W-:-:S03]  /*01f0*/  IMAD.WIDE.U32 R12, R15, 0x4, R6 ;  /* 0x000000040f0c7825 */ /* 0x000fc600078e0006 */
[----:B------:R-:W-:Y:S02]  /*0200*/  LOP3.LUT R19, R10, 0xff, RZ, 0xc0, !PT ;  /* 0x000000ff0a137812 */ /* 0x000fe400078ec0ff */
[----:B------:R-:W-:-:S03]  /*0210*/  SHF.R.U32.HI R21, RZ, 0x8, R10 ;  /* 0x00000008ff157819 */ /* 0x000fc6000001160a */
[----:B------:R0:W-:Y:S04]  /*0220*/  REDG.E.ADD.STRONG.GPU desc[UR6][R16.64], R19 ;  /* 0x000000131000798e */ /* 0x0001e8000c12e106 */
[----:B------:R1:W-:Y:S04]  /*0230*/  REDG.E.ADD.STRONG.GPU desc[UR6][R12.64], R21 ;  /* 0x000000150c00798e */ /* 0x0003e8000c12e106 */
[----:B------:R-:W2:Y:S04]  /*0240*/  LDG.E.U8 R10, desc[UR6][R8.64+0x1] ;  /* 0x00000106080a7981 */ /* 0x000ea8000c1e1100 */
[----:B------:R-:W2:Y:S01]  /*0250*/  LDG.E.U8 R15, desc[UR6][R2.64] ;  /* 0x00000006020f7981 */ /* 0x000ea2000c1e1100 */
[----:B------:R-:W-:-:S02]  /*0260*/  VIADD R23, R11, 0x2 ;  /* 0x000000020b177836 */ /* 0x000fc40000000000 */
[----:B--2---:R-:W-:Y:S02]  /*0270*/  IMAD R10, R10, R15, RZ ;  /* 0x0000000f0a0a7224 */ /* 0x004fe400078e02ff */
[----:B------:R-:W-:-:S03]  /*0280*/  IMAD.WIDE.U32 R14, R23, 0x4, R6 ;  /* 0x00000004170e7825 */ /* 0x000fc600078e0006 */
[----:B------:R-:W-:Y:S02]  /*0290*/  LOP3.LUT R23, R10, 0xff, RZ, 0xc0, !PT ;  /* 0x000000ff0a177812 */ /* 0x000fe400078ec0ff */
[----:B------:R-:W-:-:S03]  /*02a0*/  SHF.R.U32.HI R25, RZ, 0x8, R10 ;  /* 0x00000008ff197819 */ /* 0x000fc6000001160a */
[----:B------:R2:W-:Y:S04]  /*02b0*/  REDG.E.ADD.STRONG.GPU desc[UR6][R12.64], R23 ;  /* 0x000000170c00798e */ /* 0x0005e8000c12e106 */
[----:B------:R3:W-:Y:S04]  /*02c0*/  REDG.E.ADD.STRONG.GPU desc[UR6][R14.64], R25 ;  /* 0x000000190e00798e */ /* 0x0007e8000c12e106 */
[----:B------:R-:W4:Y:S04]  /*02d0*/  LDG.E.U8 R10, desc[UR6][R8.64+0x2] ;  /* 0x00000206080a7981 */ /* 0x000f28000c1e1100 */
[----:B0-----:R-:W4:Y:S01]  /*02e0*/  LDG.E.U8 R17, desc[UR6][R2.64] ;  /* 0x0000000602117981 */ /* 0x001f22000c1e1100 */
[----:B------:R-:W-:-:S02]  /*02f0*/  VIADD R19, R11, 0x3 ;  /* 0x000000030b137836 */ /* 0x000fc40000000000 */
[----:B----4-:R-:W-:Y:S02]  /*0300*/  IMAD R10, R10, R17, RZ ;  /* 0x000000110a0a7224 */ /* 0x010fe400078e02ff */
[----:B------:R-:W-:-:S03]  /*0310*/  IMAD.WIDE.U32 R16, R19, 0x4, R6 ;  /* 0x0000000413107825 */ /* 0x000fc600078e0006 */
[----:B------:R-:W-:Y:S02]  /*0320*/  LOP3.LUT R19, R10, 0xff, RZ, 0xc0, !PT ;  /* 0x000000ff0a137812 */ /* 0x000fe400078ec0ff */
[----:B-1----:R-:W-:-:S03]  /*0330*/  SHF.R.U32.HI R21, RZ, 0x8, R10 ;  /* 0x00000008ff157819 */ /* 0x002fc6000001160a */
[----:B------:R0:W-:Y:S04]  /*0340*/  REDG.E.ADD.STRONG.GPU desc[UR6][R14.64], R19 ;  /* 0x000000130e00798e */ /* 0x0001e8000c12e106 */
[----:B------:R1:W-:Y:S04]  /*0350*/  REDG.E.ADD.STRONG.GPU desc[UR6][R16.64], R21 ;  /* 0x000000151000798e */ /* 0x0003e8000c12e106 */
[----:B------:R-:W4:Y:S04]  /*0360*/  LDG.E.U8 R10, desc[UR6][R8.64+0x3] ;  /* 0x00000306080a7981 */ /* 0x000f28000c1e1100 */
[----:B--2---:R-:W4:Y:S01]  /*0370*/  LDG.E.U8 R13, desc[UR6][R2.64] ;  /* 0x00000006020d7981 */ /* 0x004f22000c1e1100 */
[----:B------:R-:W-:Y:S01]  /*0380*/  IADD3 R23, PT, PT, R11, 0x4, RZ ;  /* 0x000000040b177810 */ /* 0x000fe20007ffe0ff */
[----:B----4-:R-:W-:-:S04]  /*0390*/  IMAD R10, R10, R13, RZ ;  /* 0x0000000d0a0a7224 */ /* 0x010fc800078e02ff */
[----:B------:R-:W-:Y:S01]  /*03a0*/  IMAD.WIDE.U32 R12, R23, 0x4, R6 ;  /* 0x00000004170c7825 */ /* 0x000fe200078e0006 */
[----:B------:R-:W-:Y:S02]  /*03b0*/  LOP3.LUT R23, R10, 0xff, RZ, 0xc0, !PT ;  /* 0x000000ff0a177812 */ /* 0x000fe400078ec0ff */
[----:B---3--:R-:W-:-:S03]  /*03c0*/  SHF.R.U32.HI R25, RZ, 0x8, R10 ;  /* 0x00000008ff197819 */ /* 0x008fc6000001160a */
        /* <DEDUP_REMOVED lines=13> */
[----:B------:R-:W-:-:S02]  /*04a0*/  VIADD R23, R11, 0x6 ;  /* 0x000000060b177836 */ /* 0x000fc40000000000 */
[----:B----4-:R-:W-:Y:S02]  /*04b0*/  IMAD R10, R10, R17, RZ ;  /* 0x000000110a0a7224 */ /* 0x010fe400078e02ff */
[----:B------:R-:W-:-:S03]  /*04c0*/  IMAD.WIDE.U32 R16, R23, 0x4, R6 ;  /* 0x0000000417107825 */ /* 0x000fc600078e0006 */
[----:B------:R-:W-:Y:S02]  /*04d0*/  LOP3.LUT R23, R10, 0xff, RZ, 0xc0, !PT ;  /* 0x000000ff0a177812 */ /* 0x000fe400078ec0ff */
[----:B---3--:R-:W-:-:S03]  /*04e0*/  SHF.R.U32.HI R25, RZ, 0x8, R10 ;  /* 0x00000008ff197819 */ /* 0x008fc6000001160a */
[----:B------:R2:W-:Y:S04]  /*04f0*/  REDG.E.ADD.STRONG.GPU desc[UR6][R14.64], R23 ;  /* 0x000000170e00798e */ /* 0x0005e8000c12e106 */
[----:B------:R3:W-:Y:S04]  /*0500*/  REDG.E.ADD.STRONG.GPU desc[UR6][R16.64], R25 ;  /* 0x000000191000798e */ /* 0x0007e8000c12e106 */
[----:B------:R-:W4:Y:S04]  /*0510*/  LDG.E.U8 R10, desc[UR6][R8.64+0x6] ;  /* 0x00000606080a7981 */ /* 0x000f28000c1e1100 */
[----:B0-----:R-:W4:Y:S01]  /*0520*/  LDG.E.U8 R13, desc[UR6][R2.64] ;  /* 0x00000006020d7981 */ /* 0x001f22000c1e1100 */
[----:B------:R-:W-:Y:S01]  /*0530*/  IADD3 R19, PT, PT, R11, 0x7, RZ ;  /* 0x000000070b137810 */ /* 0x000fe20007ffe0ff */
[----:B----4-:R-:W-:-:S04]  /*0540*/  IMAD R10, R10, R13, RZ ;  /* 0x0000000d0a0a7224 */ /* 0x010fc800078e02ff */
[----:B------:R-:W-:Y:S01]  /*0550*/  IMAD.WIDE.U32 R12, R19, 0x4, R6 ;  /* 0x00000004130c7825 */ /* 0x000fe200078e0006 */
[----:B------:R-:W-:Y:S02]  /*0560*/  LOP3.LUT R19, R10, 0xff, RZ, 0xc0, !PT ;  /* 0x000000ff0a137812 */ /* 0x000fe400078ec0ff */
[----:B-1----:R-:W-:-:S03]  /*0570*/  SHF.R.U32.HI R21, RZ, 0x8, R10 ;  /* 0x00000008ff157819 */ /* 0x002fc6000001160a */
[----:B------:R3:W-:Y:S04]  /*0580*/  REDG.E.ADD.STRONG.GPU desc[UR6][R16.64], R19 ;  /* 0x000000131000798e */ /* 0x0007e8000c12e106 */
[----:B------:R3:W-:Y:S04]  /*0590*/  REDG.E.ADD.STRONG.GPU desc[UR6][R12.64], R21 ;  /* 0x000000150c00798e */ /* 0x0007e8000c12e106 */
[----:B------:R-:W4:Y:S04]  /*05a0*/  LDG.E.U8 R10, desc[UR6][R8.64+0x7] ;  /* 0x00000706080a7981 */ /* 0x000f28000c1e1100 */
[----:B--2---:R-:W4:Y:S01]  /*05b0*/  LDG.E.U8 R15, desc[UR6][R2.64] ;  /* 0x00000006020f7981 */ /* 0x004f22000c1e1100 */
[----:B------:R-:W-:Y:S01]  /*05c0*/  UIADD3 UR4, UPT, UPT, UR4, 0x8, URZ ;  /* 0x0000000804047890 */ /* 0x000fe2000fffe0ff */
[----:B------:R-:W-:-:S05]  /*05d0*/  VIADD R11, R11, 0x8 ;  /* 0x000000080b0b7836 */ /* 0x000fca0000000000 */
[----:B------:R-:W-:Y:S01]  /*05e0*/  ISETP.NE.AND P1, PT, R5, UR4, PT ;  /* 0x0000000405007c0c */ /* 0x000fe2000bf25270 */
[----:B----4-:R-:W-:Y:S02]  /*05f0*/  IMAD R15, R10, R15, RZ ;  /* 0x0000000f0a0f7224 */ /* 0x010fe400078e02ff */
[----:B------:R-:W-:-:S03]  /*0600*/  IMAD.WIDE.U32 R10, R11, 0x4, R6 ;  /* 0x000000040b0a7825 */ /* 0x000fc600078e0006 */
[----:B------:R-:W-:Y:S02]  /*0610*/  LOP3.LUT R23, R15, 0xff, RZ, 0xc0, !PT ;  /* 0x000000ff0f177812 */ /* 0x000fe400078ec0ff */
[----:B------:R-:W-:-:S03]  /*0620*/  SHF.R.U32.HI R15, RZ, 0x8, R15 ;  /* 0x00000008ff0f7819 */ /* 0x000fc6000001160f */
[----:B------:R3:W-:Y:S04]  /*0630*/  REDG.E.ADD.STRONG.GPU desc[UR6][R12.64], R23 ;  /* 0x000000170c00798e */ /* 0x0007e8000c12e106 */
[----:B------:R3:W-:Y:S01]  /*0640*/  REDG.E.ADD.STRONG.GPU desc[UR6][R10.64], R15 ;  /* 0x0000000f0a00798e */ /* 0x0007e2000c12e106 */
[----:B------:R-:W-:Y:S05]  /*0650*/  @P1 BRA `(.L_x_1) ;  /* 0xfffffff800bc1947 */ /* 0x000fea000383ffff */
.L_x_0:
[----:B------:R-:W-:Y:S05]  /*0660*/  @!P0 EXIT ;  /* 0x000000000000894d */ /* 0x000fea0003800000 */
[----:B------:R-:W-:Y:S02]  /*0670*/  ISETP.GE.U32.AND P0, PT, R18, 0x4, PT ;  /* 0x000000041200780c */ /* 0x000fe40003f06070 */
[----:B------:R-:W-:-:S04]  /*0680*/  LOP3.LUT R20, R0, 0x3, RZ, 0xc0, !PT ;  /* 0x0000000300147812 */ /* 0x000fc800078ec0ff */
[----:B------:R-:W-:-:S07]  /*0690*/  ISETP.NE.AND P1, PT, R20, RZ, PT ;  /* 0x000000ff1400720c */ /* 0x000fce0003f25270 */
[----:B------:R-:W-:Y:S06]  /*06a0*/  @!P0 BRA `(.L_x_2) ;  /* 0x0000000000ac8947 */ /* 0x000fec0003800000 */
[----:B------:R-:W0:Y:S01]  /*06b0*/  LDCU.64 UR4, c[0x0][0x380] ;  /* 0x00007000ff0477ac */ /* 0x000e220008000a00 */
[----:B---3--:R-:W2:Y:S01]  /*06c0*/  LDG.E.U8 R11, desc[UR6][R2.64] ;  /* 0x00000006020b7981 */ /* 0x008ea2000c1e1100 */
[----:B------:R-:W1:Y:S01]  /*06d0*/  LDC.64 R6, c[0x0][0x390] ;  /* 0x0000e400ff067b82 */ /* 0x000e620000000a00 */
[----:B0-----:R-:W-:-:S05]  /*06e0*/  IADD3 R8, P0, PT, R5, UR4, RZ ;  /* 0x0000000405087c10 */ /* 0x001fca000ff1e0ff */
[----:B------:R-:W-:-:S05]  /*06f0*/  IMAD.X R9, RZ, RZ, UR5, P0 ;  /* 0x00000005ff097e24 */ /* 0x000fca00080e06ff */
[----:B------:R-:W2:Y:S01]  /*0700*/  LDG.E.U8 R10, desc[UR6][R8.64] ;  /* 0x00000006080a7981 */ /* 0x000ea2000c1e1100 */
[----:B------:R-:W-:-:S05]  /*0710*/  IADD3 R13, PT, PT, R4, R5, RZ ;  /* 0x00000005040d7210 */ /* 0x000fca0007ffe0ff */
[C---:B------:R-:W-:Y:S02]  /*0720*/  VIADD R15, R13.reuse, 0x1 ;  /* 0x000000010d0f7836 */ /* 0x040fe40000000000 */
[----:B-1----:R-:W-:-:S04]  /*0730*/  IMAD.WIDE.U32 R16, R13, 0x4, R6 ;  /* 0x000000040d107825 */ /* 0x002fc800078e0006 */
        /* <DEDUP_REMOVED lines=15> */
[----:B------:R-:W3:Y:S04]  /*0830*/  LDG.E.U8 R12, desc[UR6][R8.64+0x2] ;  /* 0x00000206080c7981 */ /* 0x000ee8000c1e1100 */
[----:B0-----:R-:W3:Y:S01]  /*0840*/  LDG.E.U8 R17, desc[UR6][R2.64] ;  /* 0x0000000602117981 */ /* 0x001ee2000c1e1100 */
[----:B------:R-:W-:Y:S01]  /*0850*/  IADD3 R19, PT, PT, R13, 0x3, RZ ;  /* 0x000000030d137810 */ /* 0x000fe20007ffe0ff */
[----:B---3--:R-:W-:-:S04]  /*0860*/  IMAD R12, R12, R17, RZ ;  /* 0x000000110c0c7224 */ /* 0x008fc800078e02ff */
[----:B------:R-:W-:Y:S01]  /*0870*/  IMAD.WIDE.U32 R16, R19, 0x4, R6 ;  /* 0x0000000413107825 */ /* 0x000fe200078e0006 */
[----:B------:R-:W-:Y:S02]  /*0880*/  LOP3.LUT R19, R12, 0xff, RZ, 0xc0, !PT ;  /* 0x000000ff0c137812 */ /* 0x000fe400078ec0ff */
[----:B-1----:R-:W-:-:S03]  /*0890*/  SHF.R.U32.HI R21, RZ, 0x8, R12 ;  /* 0x00000008ff157819 */ /* 0x002fc6000001160c */
[----:B------:R4:W-:Y:S04]  /*08a0*/  REDG.E.ADD.STRONG.GPU desc[UR6][R14.64], R19 ;  /* 0x000000130e00798e */ /* 0x0009e8000c12e106 */
[----:B------:R4:W-:Y:S04]  /*08b0*/  REDG.E.ADD.STRONG.GPU desc[UR6][R16.64], R21 ;  /* 0x000000151000798e */ /* 0x0009e8000c12e106 */
[----:B--2---:R-:W2:Y:S04]  /*08c0*/  LDG.E.U8 R10, desc[UR6][R8.64+0x3] ;  /* 0x00000306080a7981 */ /* 0x004ea8000c1e1100 */
[----:B------:R-:W2:Y:S01]  /*08d0*/  LDG.E.U8 R11, desc[UR6][R2.64] ;  /* 0x00000006020b7981 */ /* 0x000ea2000c1e1100 */
[----:B------:R-:W-:-:S04]  /*08e0*/  VIADD R13, R13, 0x4 ;  /* 0x000000040d0d7836 */ /* 0x000fc80000000000 */
[----:B------:R-:W-:-:S04]  /*08f0*/  IMAD.WIDE.U32 R6, R13, 0x4, R6 ;  /* 0x000000040d067825 */ /* 0x000fc800078e0006 */
[----:B--2---:R-:W-:-:S05]  /*0900*/  IMAD R10, R10, R11, RZ ;  /* 0x0000000b0a0a7224 */ /* 0x004fca00078e02ff */
[----:B------:R-:W-:Y:S02]  /*0910*/  LOP3.LUT R11, R10, 0xff, RZ, 0xc0, !PT ;  /* 0x000000ff0a0b7812 */ /* 0x000fe400078ec0ff */
[----:B------:R-:W-:-:S03]  /*0920*/  SHF.R.U32.HI R13, RZ, 0x8, R10 ;  /* 0x00000008ff0d7819 */ /* 0x000fc6000001160a */
[----:B------:R4:W-:Y:S04]  /*0930*/  REDG.E.ADD.STRONG.GPU desc[UR6][R16.64], R11 ;  /* 0x0000000b1000798e */ /* 0x0009e8000c12e106 */
[----:B------:R4:W-:Y:S01]  /*0940*/  REDG.E.ADD.STRONG.GPU desc[UR6][R6.64], R13 ;  /* 0x0000000d0600798e */ /* 0x0009e2000c12e106 */
[----:B------:R-:W-:-:S07]  /*0950*/  VIADD R5, R5, 0x4 ;  /* 0x0000000405057836 */ /* 0x000fce0000000000 */
.L_x_2:
[----:B------:R-:W-:Y:S05]  /*0960*/  @!P1 EXIT ;  /* 0x000000000000994d */ /* 0x000fea0003800000 */
[----:B------:R-:W-:Y:S02]  /*0970*/  ISETP.NE.AND P0, PT, R20, 0x1, PT ;  /* 0x000000011400780c */ /* 0x000fe40003f05270 */
[----:B------:R-:W-:-:S04]  /*0980*/  LOP3.LUT R0, R0, 0x1, RZ, 0xc0, !PT ;  /* 0x0000000100007812 */ /* 0x000fc800078ec0ff */
[----:B------:R-:W-:-:S07]  /*0990*/  ISETP.NE.U32.AND P1, PT, R0, 0x1, PT ;  /* 0x000000010000780c */ /* 0x000fce0003f25070 */
[----:B------:R-:W-:Y:S06]  /*09a0*/  @!P0 BRA `(.L_x_3) ;  /* 0x0000000000648947 */ /* 0x000fec0003800000 */
[----:B------:R-:W3:Y:S01]  /*09b0*/  LDCU.64 UR4, c[0x0][0x380] ;  /* 0x00007000ff0477ac */ /* 0x000ee20008000a00 */
[----:B------:R-:W2:Y:S01]  /*09c0*/  LDG.E.U8 R9, desc[UR6][R2.64] ;  /* 0x0000000602097981 */ /* 0x000ea2000c1e1100 */
[----:B----4-:R-:W0:Y:S01]  /*09d0*/  LDC.64 R6, c[0x0][0x390] ;  /* 0x0000e400ff067b82 */ /* 0x010e220000000a00 */
[----:B---3--:R-:W-:-:S04]  /*09e0*/  IADD3 R10, P0, PT, R5, UR4, RZ ;  /* 0x00000004050a7c10 */ /* 0x008fc8000ff1e0ff */
[----:B------:R-:W-:-:S05]  /*09f0*/  IADD3.X R11, PT, PT, RZ, UR5, RZ, P0, !PT ;  /* 0x00000005ff0b7c10 */ /* 0x000fca00087fe4ff */
[----:B------:R-:W2:Y:S01]  /*0a00*/  LDG.E.U8 R0, desc[UR6][R10.64] ;  /* 0x000000060a007981 */ /* 0x000ea2000c1e1100 */
[----:B------:R-:W-:-:S04]  /*0a10*/  IMAD.IADD R21, R4, 0x1, R5 ;  /* 0x0000000104157824 */ /* 0x000fc800078e0205 */
[C---:B------:R-:W-:Y:S02]  /*0a20*/  VIADD R15, R21.reuse, 0x1 ;  /* 0x00000001150f7836 */ /* 0x040fe40000000000 */
        /* <DEDUP_REMOVED lines=9> */
[----:B------:R-:W-:-:S05]  /*0ac0*/  IADD3 R21, PT, PT, R21, 0x2, RZ ;  /* 0x0000000215157810 */ /* 0x000fca0007ffe0ff */
[----:B------:R-:W-:-:S04]  /*0ad0*/  IMAD.WIDE.U32 R6, R21, 0x4, R6 ;  /* 0x0000000415067825 */ /* 0x000fc800078e0006 */
[----:B--2---:R-:W-:-:S05]  /*0ae0*/  IMAD R19, R10, R19, RZ ;  /* 0x000000130a137224 */ /* 0x004fca00078e02ff */
[----:B------:R-:W-:Y:S02]  /*0af0*/  LOP3.LUT R21, R19, 0xff, RZ, 0xc0, !PT ;  /* 0x000000ff13157812 */ /* 0x000fe400078ec0ff */
[----:B------:R-:W-:-:S03]  /*0b00*/  SHF.R.U32.HI R19, RZ, 0x8, R19 ;  /* 0x00000008ff137819 */ /* 0x000fc60000011613 */
[----:B------:R0:W-:Y:S04]  /*0b10*/  REDG.E.ADD.STRONG.GPU desc[UR6][R8.64], R21 ;  /* 0x000000150800798e */ /* 0x0001e8000c12e106 */
[----:B------:R0:W-:Y:S01]  /*0b20*/  REDG.E.ADD.STRONG.GPU desc[UR6][R6.64], R19 ;  /* 0x000000130600798e */ /* 0x0001e2000c12e106 */
[----:B------:R-:W-:-:S07]  /*0b30*/  VIADD R5, R5, 0x2 ;  /* 0x0000000205057836 */ /* 0x000fce0000000000 */
.L_x_3:
[----:B------:R-:W-:Y:S05]  /*0b40*/  @P1 EXIT ;  /* 0x000000000000194d */ /* 0x000fea0003800000 */
[----:B------:R-:W1:Y:S01]  /*0b50*/  LDCU.64 UR4, c[0x0][0x380] ;  /* 0x00007000ff0477ac */ /* 0x000e620008000a00 */
[----:B------:R-:W2:Y:S01]  /*0b60*/  LDG.E.U8 R3, desc[UR6][R2.64] ;  /* 0x0000000602037981 */ /* 0x000ea2000c1e1100 */
[----:B0---4-:R-:W0:Y:S01]  /*0b70*/  LDC.64 R6, c[0x0][0x390] ;  /* 0x0000e400ff067b82 */ /* 0x011e220000000a00 */
[----:B-1----:R-:W-:-:S04]  /*0b80*/  IADD3 R8, P0, PT, R5, UR4, RZ ;  /* 0x0000000405087c10 */ /* 0x002fc8000ff1e0ff */
[----:B------:R-:W-:-:S05]  /*0b90*/  IADD3.X R9, PT, PT, RZ, UR5, RZ, P0, !PT ;  /* 0x00000005ff097c10 */ /* 0x000fca00087fe4ff */
[----:B------:R-:W2:Y:S01]  /*0ba0*/  LDG.E.U8 R8, desc[UR6][R8.64] ;  /* 0x0000000608087981 */ /* 0x000ea2000c1e1100 */
[----:B------:R-:W-:-:S05]  /*0bb0*/  IMAD.IADD R5, R4, 0x1, R5 ;  /* 0x0000000104057824 */ /* 0x000fca00078e0205 */
[C---:B---3--:R-:W-:Y:S01]  /*0bc0*/  IADD3 R11, PT, PT, R5.reuse, 0x1, RZ ;  /* 0x00000001050b7810 */ /* 0x048fe20007ffe0ff */
[----:B0-----:R-:W-:-:S04]  /*0bd0*/  IMAD.WIDE.U32 R4, R5, 0x4, R6 ;  /* 0x0000000405047825 */ /* 0x001fc800078e0006 */
[----:B------:R-:W-:-:S04]  /*0be0*/  IMAD.WIDE.U32 R6, R11, 0x4, R6 ;  /* 0x000000040b067825 */ /* 0x000fc800078e0006 */
[----:B--2---:R-:W-:-:S05]  /*0bf0*/  IMAD R0, R8, R3, RZ ;  /* 0x0000000308007224 */ /* 0x004fca00078e02ff */
[----:B------:R-:W-:Y:S02]  /*0c00*/  LOP3.LUT R11, R0, 0xff, RZ, 0xc0, !PT ;  /* 0x000000ff000b7812 */ /* 0x000fe400078ec0ff */
[----:B------:R-:W-:-:S03]  /*0c10*/  SHF.R.U32.HI R13, RZ, 0x8, R0 ;  /* 0x00000008ff0d7819 */ /* 0x000fc60000011600 */
[----:B------:R-:W-:Y:S04]  /*0c20*/  REDG.E.ADD.STRONG.GPU desc[UR6][R4.64], R11 ;  /* 0x0000000b0400798e */ /* 0x000fe8000c12e106 */
[----:B------:R-:W-:Y:S01]  /*0c30*/  REDG.E.ADD.STRONG.GPU desc[UR6][R6.64], R13 ;  /* 0x0000000d0600798e */ /* 0x000fe2000c12e106 */
[----:B------:R-:W-:Y:S05]  /*0c40*/  EXIT ;  /* 0x000000000000794d */ /* 0x000fea0003800000 */
.L_x_4:
[----:B------:R-:W-:-:S00]  /*0c50*/  BRA `(.L_x_4) ;  /* 0xfffffffc00fc7947 */ /* 0x000fc0000383ffff */
[----:B------:R-:W-:-:S00]  /*0c60*/  NOP ;  /* 0x0000000000007918 */ /* 0x000fc00000000000 */
        /* <DEDUP_REMOVED lines=9> */
.L_x_5:


//--------------------- .nv.shared.reserved.0     --------------------------
	.section	.nv.shared.reserved.0,"aw",@nobits
	.weak		__nv_reservedSMEM_offset_0_alias
	.size		__nv_reservedSMEM_offset_0_alias, 0, 64
	.other		__nv_reservedSMEM_offset_0_alias,@"STO_CUDA_RESERVED_SHARED STV_DEFAULT"
__nv_reservedSMEM_offset_0_alias:
	.zero		0
	.zero		64


//--------------------- .nv.constant0._Z12get_productsPhS_Pjj --------------------------
	.section	.nv.constant0._Z12get_productsPhS_Pjj,"a",@progbits
	.sectionflags	@""
	.align	4
.nv.constant0._Z12get_productsPhS_Pjj:
	.zero		924


//--------------------- SYMBOLS --------------------------

	.type		.nv.reservedSmem.offset0,@object
	.size		.nv.reservedSmem.offset0,0x4
